	.headerflags	@"EF_CUDA_TEXMODE_UNIFIED EF_CUDA_64BIT_ADDRESS EF_CUDA_ACCELERATORS EF_CUDA_SM90 EF_CUDA_VIRTUAL_SM(EF_CUDA_SM90)"
	.elftype	@"ET_EXEC"


//--------------------- .nv.info                  --------------------------
	.section	.nv.info,"",@"SHT_CUDA_INFO"
	.align	4


	//----- nvinfo : EIATTR_REGCOUNT
	.align		4
        /*0000*/ 	.byte	0x04, 0x2f
        /*0002*/ 	.short	(.L_1 - .L_0)
	.align		4
.L_0:
        /*0004*/ 	.word	index@(triton_poi_fused_convolution_25)
        /*0008*/ 	.word	0x0000000c


	//----- nvinfo : EIATTR_MIN_STACK_SIZE
	.align		4
.L_1:
        /*000c*/ 	.byte	0x04, 0x12
        /*000e*/ 	.short	(.L_3 - .L_2)
	.align		4
.L_2:
        /*0010*/ 	.word	index@(triton_poi_fused_convolution_25)
        /*0014*/ 	.word	0x00000000


	//----- nvinfo : EIATTR_FRAME_SIZE
	.align		4
.L_3:
        /*0018*/ 	.byte	0x04, 0x11
        /*001a*/ 	.short	(.L_5 - .L_4)
	.align		4
.L_4:
        /*001c*/ 	.word	index@(triton_poi_fused_convolution_25)
        /*0020*/ 	.word	0x00000000


	//----- nvinfo : EIATTR_MIN_STACK_SIZE
	.align		4
.L_5:
        /*0024*/ 	.byte	0x04, 0x12
        /*0026*/ 	.short	(.L_7 - .L_6)
	.align		4
.L_6:
        /*0028*/ 	.word	index@(triton_poi_fused_convolution_25)
        /*002c*/ 	.word	0x00000000
.L_7:


//--------------------- .nv.info.triton_poi_fused_convolution_25 --------------------------
	.section	.nv.info.triton_poi_fused_convolution_25,"",@"SHT_CUDA_INFO"
	.sectionflags	@""
	.align	4


	//----- nvinfo : EIATTR_CUDA_API_VERSION
	.align		4
        /*0000*/ 	.byte	0x04, 0x37
        /*0002*/ 	.short	(.L_9 - .L_8)
.L_8:
        /*0004*/ 	.word	0x0000007c


	//----- nvinfo : EIATTR_KPARAM_INFO
	.align		4
.L_9:
        /*0008*/ 	.byte	0x04, 0x17
        /*000a*/ 	.short	(.L_11 - .L_10)
.L_10:
        /*000c*/ 	.word	0x00000000
        /*0010*/ 	.short	0x0002
        /*0012*/ 	.short	0x0010
        /*0014*/ 	.byte	0x00, 0xf0, 0x11, 0x00


	//----- nvinfo : EIATTR_KPARAM_INFO
	.align		4
.L_11:
        /*0018*/ 	.byte	0x04, 0x17
        /*001a*/ 	.short	(.L_13 - .L_12)
.L_12:
        /*001c*/ 	.word	0x00000000
        /*0020*/ 	.short	0x0001
        /*0022*/ 	.short	0x0008
        /*0024*/ 	.byte	0x00, 0xf4, 0x21, 0x00


	//----- nvinfo : EIATTR_KPARAM_INFO
	.align		4
.L_13:
        /*0028*/ 	.byte	0x04, 0x17
        /*002a*/ 	.short	(.L_15 - .L_14)
.L_14:
        /*002c*/ 	.word	0x00000000
        /*0030*/ 	.short	0x0000
        /*0032*/ 	.short	0x0000
        /*0034*/ 	.byte	0x00, 0xf4, 0x21, 0x00


	//----- nvinfo : EIATTR_SPARSE_MMA_MASK
	.align		4
.L_15:
        /*0038*/ 	.byte	0x03, 0x50
        /*003a*/ 	.short	0x0000


	//----- nvinfo : EIATTR_MAXREG_COUNT
	.align		4
        /*003c*/ 	.byte	0x03, 0x1b
        /*003e*/ 	.short	0x00ff


	//----- nvinfo : EIATTR_EXIT_INSTR_OFFSETS
	.align		4
        /*0040*/ 	.byte	0x04, 0x1c
        /*0042*/ 	.short	(.L_17 - .L_16)


	//   ....[0]....
.L_16:
        /*0044*/ 	.word	0x00000170


	//----- nvinfo : EIATTR_REQNTID
	.align		4
.L_17:
        /*0048*/ 	.byte	0x04, 0x10
        /*004a*/ 	.short	(.L_19 - .L_18)
.L_18:
        /*004c*/ 	.word	0x00000100
        /*0050*/ 	.word	0x00000001
        /*0054*/ 	.word	0x00000001


	//----- nvinfo : EIATTR_CBANK_PARAM_SIZE
	.align		4
.L_19:
        /*0058*/ 	.byte	0x03, 0x19
        /*005a*/ 	.short	0x0014


	//----- nvinfo : EIATTR_PARAM_CBANK
	.align		4
        /*005c*/ 	.byte	0x04, 0x0a
        /*005e*/ 	.short	(.L_21 - .L_20)
	.align		4
.L_20:
        /*0060*/ 	.word	index@(.nv.constant0.triton_poi_fused_convolution_25)
        /*0064*/ 	.short	0x0210
        /*0066*/ 	.short	0x0014


	//----- nvinfo : EIATTR_SW_WAR
	.align		4
.L_21:
        /*0068*/ 	.byte	0x04, 0x36
        /*006a*/ 	.short	(.L_23 - .L_22)
.L_22:
        /*006c*/ 	.word	0x00000008
.L_23:


//--------------------- .nv.callgraph             --------------------------
	.section	.nv.callgraph,"",@"SHT_CUDA_CALLGRAPH"
	.align	4
	.sectionentsize	8
	.align		4
        /*0000*/ 	.word	0x00000000
	.align		4
        /*0004*/ 	.word	0xffffffff
	.align		4
        /*0008*/ 	.word	0x00000000
	.align		4
        /*000c*/ 	.word	0xfffffffe
	.align		4
        /*0010*/ 	.word	0x00000000
	.align		4
        /*0014*/ 	.word	0xfffffffd
	.align		4
        /*0018*/ 	.word	0x00000000
	.align		4
        /*001c*/ 	.word	0xfffffffc


//--------------------- .text.triton_poi_fused_convolution_25 --------------------------
	.section	.text.triton_poi_fused_convolution_25,"ax",@progbits
	.align	128
        .global         triton_poi_fused_convolution_25
        .type           triton_poi_fused_convolution_25,@function
        .size           triton_poi_fused_convolution_25,(.L_x_1 - triton_poi_fused_convolution_25)
        .other          triton_poi_fused_convolution_25,@"STO_CUDA_ENTRY STV_DEFAULT"
triton_poi_fused_convolution_25:
.text.triton_poi_fused_convolution_25:
[----:B------:R-:W-:Y:S01]  /*0000*/  LDC R1, c[0x0][0x28] ;  /* 0x00000a00ff017b82 */ /* 0x000fe20000000800 */
[----:B------:R-:W1:Y:S07]  /*0010*/  S2R R0, SR_TID.X ;  /* 0x0000000000007919 */ /* 0x000e6e0000002100 */
[----:B------:R-:W2:Y:S01]  /*0020*/  LDC.64 R4, c[0x0][0x218] ;  /* 0x00008600ff047b82 */ /* 0x000ea20000000a00 */
[----:B------:R-:W-:Y:S01]  /*0030*/  ULDC.64 UR4, c[0x0][0x208] ;  /* 0x0000820000047ab9 */ /* 0x000fe20000000a00 */
[----:B------:R-:W3:Y:S06]  /*0040*/  S2R R7, SR_CTAID.X ;  /* 0x0000000000077919 */ /* 0x000eec0000002500 */
[----:B------:R-:W4:Y:S01]  /*0050*/  LDC.64 R2, c[0x0][0x210] ;  /* 0x00008400ff027b82 */ /* 0x000f220000000a00 */
[----:B-1----:R-:W-:Y:S01]  /*0060*/  IMAD.SHL.U32 R0, R0, 0x2, RZ ;  /* 0x0000000200007824 */ /* 0x002fe200078e00ff */
[----:B---3--:R-:W-:-:S04]  /*0070*/  SHF.R.S32.HI R6, RZ, 0x16, R7 ;  /* 0x00000016ff067819 */ /* 0x008fc80000011407 */
[----:B------:R-:W-:Y:S02]  /*0080*/  LOP3.LUT R0, R0, 0x1fe, RZ, 0xc0, !PT ;  /* 0x000001fe00007812 */ /* 0x000fe400078ec0ff */
[----:B------:R-:W-:-:S03]  /*0090*/  SGXT R6, R6, 0x1 ;  /* 0x000000010606781a */ /* 0x000fc60000000200 */
[----:B------:R-:W-:-:S04]  /*00a0*/  IMAD R7, R7, 0x200, R0 ;  /* 0x0000020007077824 */ /* 0x000fc800078e0200 */
[----:B----4-:R-:W-:Y:S01]  /*00b0*/  IMAD.WIDE R2, R7, 0x4, R2 ;  /* 0x0000000407027825 */ /* 0x010fe200078e0202 */
[----:B------:R-:W-:-:S04]  /*00c0*/  LEA.HI R6, R6, R7, RZ, 0x8 ;  /* 0x0000000706067211 */ /* 0x000fc800078f40ff */
[----:B------:R-:W-:-:S04]  /*00d0*/  SHF.R.S32.HI R6, RZ, 0x8, R6 ;  /* 0x00000008ff067819 */ /* 0x000fc80000011406 */
[----:B------:R-:W-:-:S04]  /*00e0*/  LEA.HI R0, R6, R6, RZ, 0x7 ;  /* 0x0000000606007211 */ /* 0x000fc800078f38ff */
[----:B------:R-:W-:-:S05]  /*00f0*/  LOP3.LUT R9, R0, 0xffffff80, RZ, 0xc0, !PT ;  /* 0xffffff8000097812 */ /* 0x000fca00078ec0ff */
[----:B------:R-:W-:Y:S02]  /*0100*/  IMAD.IADD R9, R6, 0x1, -R9 ;  /* 0x0000000106097824 */ /* 0x000fe400078e0a09 */
[----:B------:R-:W3:Y:S02]  /*0110*/  LDG.E.64 R6, desc[UR4][R2.64] ;  /* 0x0000000402067981 */ /* 0x000ee4000c1e1b00 */
[----:B--2---:R-:W-:-:S06]  /*0120*/  IMAD.WIDE R4, R9, 0x4, R4 ;  /* 0x0000000409047825 */ /* 0x004fcc00078e0204 */
[----:B------:R-:W3:Y:S02]  /*0130*/  LDG.E.EL R4, desc[UR4][R4.64] ;  /* 0x0000000404047981 */ /* 0x000ee4000c2e1900 */
[--C-:B---3--:R-:W-:Y:S01]  /*0140*/  FADD R6, R6, R4.reuse ;  /* 0x0000000406067221 */ /* 0x108fe20000000000 */
[----:B------:R-:W-:-:S05]  /*0150*/  FADD R7, R7, R4 ;  /* 0x0000000407077221 */ /* 0x000fca0000000000 */
[----:B------:R-:W-:Y:S01]  /*0160*/  STG.E.64 desc[UR4][R2.64], R6 ;  /* 0x0000000602007986 */ /* 0x000fe2000c101b04 */
[----:B------:R-:W-:Y:S05]  /*0170*/  EXIT ;  /* 0x000000000000794d */ /* 0x000fea0003800000 */
.L_x_0:
[----:B------:R-:W-:-:S00]  /*0180*/  BRA `(.L_x_0) ;  /* 0xfffffffc00fc7947 */ /* 0x000fc0000383ffff */
[----:B------:R-:W-:-:S00]  /*0190*/  NOP ;  /* 0x0000000000007918 */ /* 0x000fc00000000000 */
        /* <DEDUP_REMOVED lines=14> */
.L_x_1:


//--------------------- .nv.constant0.triton_poi_fused_convolution_25 --------------------------
	.section	.nv.constant0.triton_poi_fused_convolution_25,"a",@progbits
	.sectionflags	@""
	.align	4
.nv.constant0.triton_poi_fused_convolution_25:
	.zero		548
